//
// Generated by NVIDIA NVVM Compiler
//
// Compiler Build ID: CL-36424714
// Cuda compilation tools, release 13.0, V13.0.88
// Based on NVVM 20.0.0
//

.version 9.0
.target sm_100
.address_size 64

	// .globl	_Z3addPiS_S_
.global .attribute(.managed) .align 4 .b8 vector_a[1024];
.global .attribute(.managed) .align 4 .b8 vector_b[1024];
.global .attribute(.managed) .align 4 .b8 vector_c[1024];

.visible .entry _Z3addPiS_S_(
	.param .u64 .ptr .align 1 _Z3addPiS_S__param_0,
	.param .u64 .ptr .align 1 _Z3addPiS_S__param_1,
	.param .u64 .ptr .align 1 _Z3addPiS_S__param_2
)
{
	.reg .b32 	%r<7>;
	.reg .b64 	%rd<11>;

	ld.param.u64 	%rd1, [_Z3addPiS_S__param_0];
	ld.param.u64 	%rd2, [_Z3addPiS_S__param_1];
	ld.param.u64 	%rd3, [_Z3addPiS_S__param_2];
	cvta.to.global.u64 	%rd4, %rd3;
	cvta.to.global.u64 	%rd5, %rd2;
	cvta.to.global.u64 	%rd6, %rd1;
	mov.u32 	%r1, %tid.x;
	mov.u32 	%r2, %ntid.x;
	add.s32 	%r3, %r1, %r2;
	mul.wide.u32 	%rd7, %r3, 4;
	add.s64 	%rd8, %rd6, %rd7;
	ld.global.u32 	%r4, [%rd8];
	add.s64 	%rd9, %rd5, %rd7;
	ld.global.u32 	%r5, [%rd9];
	add.s32 	%r6, %r5, %r4;
	add.s64 	%rd10, %rd4, %rd7;
	st.global.u32 	[%rd10], %r6;
	ret;

}


// ===== COMPILED SASS (sm_100) =====

	.target	sm_100

	.elftype	@"ET_EXEC"


//--------------------- .note.nv.tkinfo           --------------------------
	.section	.note.nv.tkinfo,"",@"SHT_NOTE"
	.sectionflags	@"SHF_NOTE_NV_TKINFO"
	.tkinfo
        /*0018*/ 	.word	0x00000002
        /*0030*/ 	.string	""
        /*0030*/ 	.string	"ptxas"
        /*0030*/ 	.string	"Cuda compilation tools, release 13.0, V13.0.88"
        /*0030*/ 	.string	"Build cuda_13.0.r13.0/compiler.36424714_0"
        /*0030*/ 	.string	"-arch sm_100 -m 64 "



//--------------------- .note.nv.cuinfo           --------------------------
	.section	.note.nv.cuinfo,"",@"SHT_NOTE"
	.sectionflags	@"SHF_NOTE_NV_CUINFO"
        /*0018*/ 	.short	0x0002
        /*001a*/ 	.short	0x0064
        /*001c*/ 	.short	0x0082
	.zero		2


//--------------------- .nv.info                  --------------------------
	.section	.nv.info,"",@"SHT_CUDA_INFO"
	.align	4


	//----- nvinfo : EIATTR_REGCOUNT
	.align		4
        /*0000*/ 	.byte	0x04, 0x2f
        /*0002*/ 	.short	(.L_4 - .L_3)
	.align		4
.L_3:
        /*0004*/ 	.word	index@(_Z3addPiS_S_)
        /*0008*/ 	.word	0x0000000c


	//----- nvinfo : EIATTR_FRAME_SIZE
	.align		4
.L_4:
        /*000c*/ 	.byte	0x04, 0x11
        /*000e*/ 	.short	(.L_6 - .L_5)
	.align		4
.L_5:
        /*0010*/ 	.word	index@(_Z3addPiS_S_)
        /*0014*/ 	.word	0x00000000


	//----- nvinfo : EIATTR_MIN_STACK_SIZE
	.align		4
.L_6:
        /*0018*/ 	.byte	0x04, 0x12
        /*001a*/ 	.short	(.L_8 - .L_7)
	.align		4
.L_7:
        /*001c*/ 	.word	index@(_Z3addPiS_S_)
        /*0020*/ 	.word	0x00000000
.L_8:


//--------------------- .nv.compat                --------------------------
	.section	.nv.compat,"",@"SHT_CUDA_COMPAT_INFO"
	.align	4
        /*0000*/ 	.byte	0x02, 0x09, 0x00, 0x00, 0x02, 0x02, 0x01, 0x00, 0x02, 0x05, 0x05, 0x00, 0x03, 0x07, 0x01, 0x01
        /*0010*/ 	.byte	0x02, 0x03, 0x00, 0x00, 0x02, 0x06, 0x01, 0x00, 0x04, 0x0b, 0x08, 0x00, 0x09, 0x00, 0x00, 0x00
        /*0020*/ 	.byte	0x00, 0x00, 0x00, 0x00


//--------------------- .nv.info._Z3addPiS_S_     --------------------------
	.section	.nv.info._Z3addPiS_S_,"",@"SHT_CUDA_INFO"
	.sectionflags	@""
	.align	4


	//----- nvinfo : EIATTR_CUDA_API_VERSION
	.align		4
        /*0000*/ 	.byte	0x04, 0x37
        /*0002*/ 	.short	(.L_10 - .L_9)
.L_9:
        /*0004*/ 	.word	0x00000082


	//----- nvinfo : EIATTR_KPARAM_INFO
	.align		4
.L_10:
        /*0008*/ 	.byte	0x04, 0x17
        /*000a*/ 	.short	(.L_12 - .L_11)
.L_11:
        /*000c*/ 	.word	0x00000000
        /*0010*/ 	.short	0x0002
        /*0012*/ 	.short	0x0010
        /*0014*/ 	.byte	0x00, 0xf5, 0x21, 0x00


	//----- nvinfo : EIATTR_KPARAM_INFO
	.align		4
.L_12:
        /*0018*/ 	.byte	0x04, 0x17
        /*001a*/ 	.short	(.L_14 - .L_13)
.L_13:
        /*001c*/ 	.word	0x00000000
        /*0020*/ 	.short	0x0001
        /*0022*/ 	.short	0x0008
        /*0024*/ 	.byte	0x00, 0xf5, 0x21, 0x00


	//----- nvinfo : EIATTR_KPARAM_INFO
	.align		4
.L_14:
        /*0028*/ 	.byte	0x04, 0x17
        /*002a*/ 	.short	(.L_16 - .L_15)
.L_15:
        /*002c*/ 	.word	0x00000000
        /*0030*/ 	.short	0x0000
        /*0032*/ 	.short	0x0000
        /*0034*/ 	.byte	0x00, 0xf5, 0x21, 0x00


	//----- nvinfo : EIATTR_SPARSE_MMA_MASK
	.align		4
.L_16:
        /*0038*/ 	.byte	0x03, 0x50
        /*003a*/ 	.short	0x0000


	//----- nvinfo : EIATTR_MAXREG_COUNT
	.align		4
        /*003c*/ 	.byte	0x03, 0x1b
        /*003e*/ 	.short	0x00ff


	//----- nvinfo : EIATTR_MERCURY_ISA_VERSION
	.align		4
        /*0040*/ 	.byte	0x03, 0x5f
        /*0042*/ 	.short	0x0101


	//----- nvinfo : EIATTR_VRC_CTA_INIT_COUNT
	.align		4
        /*0044*/ 	.byte	0x02, 0x4a
	.zero		1
	.zero		1


	//----- nvinfo : EIATTR_EXIT_INSTR_OFFSETS
	.align		4
        /*0048*/ 	.byte	0x04, 0x1c
        /*004a*/ 	.short	(.L_18 - .L_17)


	//   ....[0]....
.L_17:
        /*004c*/ 	.word	0x000000f0


	//----- nvinfo : EIATTR_CBANK_PARAM_SIZE
	.align		4
.L_18:
        /*0050*/ 	.byte	0x03, 0x19
        /*0052*/ 	.short	0x0018


	//----- nvinfo : EIATTR_PARAM_CBANK
	.align		4
        /*0054*/ 	.byte	0x04, 0x0a
        /*0056*/ 	.short	(.L_20 - .L_19)
	.align		4
.L_19:
        /*0058*/ 	.word	index@(.nv.constant0._Z3addPiS_S_)
        /*005c*/ 	.short	0x0380
        /*005e*/ 	.short	0x0018


	//----- nvinfo : EIATTR_SW_WAR
	.align		4
.L_20:
        /*0060*/ 	.byte	0x04, 0x36
        /*0062*/ 	.short	(.L_22 - .L_21)
.L_21:
        /*0064*/ 	.word	0x00000008
.L_22:


//--------------------- .nv.callgraph             --------------------------
	.section	.nv.callgraph,"",@"SHT_CUDA_CALLGRAPH"
	.align	4
	.sectionentsize	8
	.align		4
        /*0000*/ 	.word	0x00000000
	.align		4
        /*0004*/ 	.word	0xffffffff
	.align		4
        /*0008*/ 	.word	0x00000000
	.align		4
        /*000c*/ 	.word	0xfffffffe
	.align		4
        /*0010*/ 	.word	0x00000000
	.align		4
        /*0014*/ 	.word	0xfffffffd
	.align		4
        /*0018*/ 	.word	0x00000000
	.align		4
        /*001c*/ 	.word	0xfffffffc


//--------------------- .nv.constant4             --------------------------
	.section	.nv.constant4,"a",@progbits
	.align	8
	.align		8
.nv.constant4:
        /*0000*/ 	.dword	vector_a
	.align		8
        /*0008*/ 	.dword	vector_b
	.align		8
        /*0010*/ 	.dword	vector_c


//--------------------- .text._Z3addPiS_S_        --------------------------
	.section	.text._Z3addPiS_S_,"ax",@progbits
	.align	128
        .global         _Z3addPiS_S_
        .type           _Z3addPiS_S_,@function
        .size           _Z3addPiS_S_,(.L_x_1 - _Z3addPiS_S_)
        .other          _Z3addPiS_S_,@"STO_CUDA_ENTRY STV_DEFAULT"
_Z3addPiS_S_:
.text._Z3addPiS_S_:
[----:B------:R-:W-:Y:S01]  /*0000*/  LDC R1, c[0x0][0x37c] ;  /* 0x0000df00ff017b82 */ /* 0x000fe20000000800 */
[----:B------:R-:W0:Y:S07]  /*0010*/  S2R R9, SR_TID.X ;  /* 0x0000000000097919 */ /* 0x000e2e0000002100 */
[----:B------:R-:W1:Y:S01]  /*0020*/  LDC.64 R2, c[0x0][0x380] ;  /* 0x0000e000ff027b82 */ /* 0x000e620000000a00 */
[----:B------:R-:W0:Y:S01]  /*0030*/  LDCU UR6, c[0x0][0x360] ;  /* 0x00006c00ff0677ac */ /* 0x000e220008000800 */
[----:B------:R-:W2:Y:S06]  /*0040*/  LDCU.64 UR4, c[0x0][0x358] ;  /* 0x00006b00ff0477ac */ /* 0x000eac0008000a00 */
[----:B------:R-:W3:Y:S08]  /*0050*/  LDC.64 R4, c[0x0][0x388] ;  /* 0x0000e200ff047b82 */ /* 0x000ef00000000a00 */
[----:B------:R-:W4:Y:S01]  /*0060*/  LDC.64 R6, c[0x0][0x390] ;  /* 0x0000e400ff067b82 */ /* 0x000f220000000a00 */
[----:B0-----:R-:W-:-:S05]  /*0070*/  IADD3 R9, PT, PT, R9, UR6, RZ ;  /* 0x0000000609097c10 */ /* 0x001fca000fffe0ff */
[----:B-1----:R-:W-:-:S04]  /*0080*/  IMAD.WIDE.U32 R2, R9, 0x4, R2 ;  /* 0x0000000409027825 */ /* 0x002fc800078e0002 */
[C---:B---3--:R-:W-:Y:S02]  /*0090*/  IMAD.WIDE.U32 R4, R9.reuse, 0x4, R4 ;  /* 0x0000000409047825 */ /* 0x048fe400078e0004 */
[----:B--2---:R-:W2:Y:S04]  /*00a0*/  LDG.E R2, desc[UR4][R2.64] ;  /* 0x0000000402027981 */ /* 0x004ea8000c1e1900 */
[----:B------:R-:W2:Y:S01]  /*00b0*/  LDG.E R5, desc[UR4][R4.64] ;  /* 0x0000000404057981 */ /* 0x000ea2000c1e1900 */
[----:B----4-:R-:W-:Y:S01]  /*00c0*/  IMAD.WIDE.U32 R6, R9, 0x4, R6 ;  /* 0x0000000409067825 */ /* 0x010fe200078e0006 */
[----:B--2---:R-:W-:-:S05]  /*00d0*/  IADD3 R9, PT, PT, R2, R5, RZ ;  /* 0x0000000502097210 */ /* 0x004fca0007ffe0ff */
[----:B------:R-:W-:Y:S01]  /*00e0*/  STG.E desc[UR4][R6.64], R9 ;  /* 0x0000000906007986 */ /* 0x000fe2000c101904 */
[----:B------:R-:W-:Y:S05]  /*00f0*/  EXIT ;  /* 0x000000000000794d */ /* 0x000fea0003800000 */
.L_x_0:
[----:B------:R-:W-:-:S00]  /*0100*/  BRA `(.L_x_0) ;  /* 0xfffffffc00fc7947 */ /* 0x000fc0000383ffff */
[----:B------:R-:W-:-:S00]  /*0110*/  NOP ;  /* 0x0000000000007918 */ /* 0x000fc00000000000 */
        /* <DEDUP_REMOVED lines=14> */
.L_x_1:


//--------------------- .nv.shared.reserved.0     --------------------------
	.section	.nv.shared.reserved.0,"aw",@nobits
	.weak		__nv_reservedSMEM_offset_0_alias
	.size		__nv_reservedSMEM_offset_0_alias, 0, 64
	.other		__nv_reservedSMEM_offset_0_alias,@"STO_CUDA_RESERVED_SHARED STV_DEFAULT"
__nv_reservedSMEM_offset_0_alias:
	.zero		0
	.zero		64


//--------------------- .nv.global                --------------------------
	.section	.nv.global,"aw",@nobits
	.align	4
.nv.global:
	.type		vector_c,@object
	.size		vector_c,(vector_a - vector_c)
	.other		vector_c,@"STV_DEFAULT STO_CUDA_MANAGED"
vector_c:
	.zero		1024
	.type		vector_a,@object
	.size		vector_a,(vector_b - vector_a)
	.other		vector_a,@"STV_DEFAULT STO_CUDA_MANAGED"
vector_a:
	.zero		1024
	.type		vector_b,@object
	.size		vector_b,(.L_1 - vector_b)
	.other		vector_b,@"STV_DEFAULT STO_CUDA_MANAGED"
vector_b:
	.zero		1024
.L_1:


//--------------------- .nv.constant0._Z3addPiS_S_ --------------------------
	.section	.nv.constant0._Z3addPiS_S_,"a",@progbits
	.sectionflags	@""
	.align	4
.nv.constant0._Z3addPiS_S_:
	.zero		920


//--------------------- SYMBOLS --------------------------

	.type		.nv.reservedSmem.offset0,@object
	.size		.nv.reservedSmem.offset0,0x4
